//
// Generated by NVIDIA NVVM Compiler
//
// Compiler Build ID: CL-36424714
// Cuda compilation tools, release 13.0, V13.0.88
// Based on NVVM 20.0.0
//

.version 9.0
.target sm_100
.address_size 64

	// .globl	default_function_kernel_1

.visible .entry default_function_kernel_1(
	.param .u64 .ptr .align 1 default_function_kernel_1_param_0,
	.param .u64 .ptr .align 1 default_function_kernel_1_param_1
)
.maxntid 28
{
	.reg .b32 	%r<4>;
	.reg .b32 	%f<3>;
	.reg .b64 	%rd<8>;

	ld.param.u64 	%rd1, [default_function_kernel_1_param_0];
	ld.param.u64 	%rd2, [default_function_kernel_1_param_1];
	cvta.to.global.u64 	%rd3, %rd1;
	cvta.to.global.u64 	%rd4, %rd2;
	mov.u32 	%r1, %ctaid.x;
	mov.u32 	%r2, %tid.x;
	mad.lo.s32 	%r3, %r1, 28, %r2;
	mul.wide.u32 	%rd5, %r3, 4;
	add.s64 	%rd6, %rd4, %rd5;
	ld.global.nc.f32 	%f1, [%rd6];
	mul.f32 	%f2, %f1, 0f3CC30C2F;
	add.s64 	%rd7, %rd3, %rd5;
	st.global.f32 	[%rd7], %f2;
	ret;

}
	// .globl	default_function_kernel
.visible .entry default_function_kernel(
	.param .u64 .ptr .align 1 default_function_kernel_param_0,
	.param .u64 .ptr .align 1 default_function_kernel_param_1
)
.maxntid 16
{
	.reg .pred 	%p<3>;
	.reg .b32 	%r<11>;
	.reg .b32 	%f<86>;
	.reg .b64 	%rd<9>;

	ld.param.u64 	%rd3, [default_function_kernel_param_0];
	ld.param.u64 	%rd2, [default_function_kernel_param_1];
	cvta.to.global.u64 	%rd4, %rd3;
	mov.u32 	%r1, %ctaid.x;
	shl.b32 	%r5, %r1, 2;
	mov.u32 	%r2, %tid.x;
	shr.u32 	%r6, %r2, 2;
	or.b32  	%r3, %r5, %r6;
	setp.gt.u32 	%p1, %r3, 62;
	shl.b32 	%r7, %r1, 4;
	or.b32  	%r8, %r7, %r2;
	mul.wide.u32 	%rd5, %r8, 4;
	add.s64 	%rd1, %rd4, %rd5;
	@%p1 bra 	$L__BB1_2;
	mov.b32 	%r9, 0;
	st.global.u32 	[%rd1], %r9;
$L__BB1_2:
	setp.gt.u32 	%p2, %r3, 62;
	mul.lo.s32 	%r10, %r2, 42;
	mad.lo.s32 	%r4, %r1, 672, %r10;
	@%p2 bra 	$L__BB1_4;
	ld.global.f32 	%f1, [%rd1];
	cvta.to.global.u64 	%rd6, %rd2;
	mul.wide.u32 	%rd7, %r4, 4;
	add.s64 	%rd8, %rd6, %rd7;
	ld.global.nc.f32 	%f2, [%rd8];
	add.f32 	%f3, %f1, %f2;
	ld.global.nc.f32 	%f4, [%rd8+4];
	add.f32 	%f5, %f3, %f4;
	ld.global.nc.f32 	%f6, [%rd8+8];
	add.f32 	%f7, %f5, %f6;
	ld.global.nc.f32 	%f8, [%rd8+12];
	add.f32 	%f9, %f7, %f8;
	ld.global.nc.f32 	%f10, [%rd8+16];
	add.f32 	%f11, %f9, %f10;
	ld.global.nc.f32 	%f12, [%rd8+20];
	add.f32 	%f13, %f11, %f12;
	ld.global.nc.f32 	%f14, [%rd8+24];
	add.f32 	%f15, %f13, %f14;
	ld.global.nc.f32 	%f16, [%rd8+28];
	add.f32 	%f17, %f15, %f16;
	ld.global.nc.f32 	%f18, [%rd8+32];
	add.f32 	%f19, %f17, %f18;
	ld.global.nc.f32 	%f20, [%rd8+36];
	add.f32 	%f21, %f19, %f20;
	ld.global.nc.f32 	%f22, [%rd8+40];
	add.f32 	%f23, %f21, %f22;
	ld.global.nc.f32 	%f24, [%rd8+44];
	add.f32 	%f25, %f23, %f24;
	ld.global.nc.f32 	%f26, [%rd8+48];
	add.f32 	%f27, %f25, %f26;
	ld.global.nc.f32 	%f28, [%rd8+52];
	add.f32 	%f29, %f27, %f28;
	ld.global.nc.f32 	%f30, [%rd8+56];
	add.f32 	%f31, %f29, %f30;
	ld.global.nc.f32 	%f32, [%rd8+60];
	add.f32 	%f33, %f31, %f32;
	ld.global.nc.f32 	%f34, [%rd8+64];
	add.f32 	%f35, %f33, %f34;
	ld.global.nc.f32 	%f36, [%rd8+68];
	add.f32 	%f37, %f35, %f36;
	st.global.f32 	[%rd1], %f37;
	ld.global.nc.f32 	%f38, [%rd8+72];
	add.f32 	%f39, %f37, %f38;
	ld.global.nc.f32 	%f40, [%rd8+76];
	add.f32 	%f41, %f39, %f40;
	ld.global.nc.f32 	%f42, [%rd8+80];
	add.f32 	%f43, %f41, %f42;
	st.global.f32 	[%rd1], %f43;
	ld.global.nc.f32 	%f44, [%rd8+84];
	add.f32 	%f45, %f43, %f44;
	ld.global.nc.f32 	%f46, [%rd8+88];
	add.f32 	%f47, %f45, %f46;
	ld.global.nc.f32 	%f48, [%rd8+92];
	add.f32 	%f49, %f47, %f48;
	st.global.f32 	[%rd1], %f49;
	ld.global.nc.f32 	%f50, [%rd8+96];
	add.f32 	%f51, %f49, %f50;
	ld.global.nc.f32 	%f52, [%rd8+100];
	add.f32 	%f53, %f51, %f52;
	ld.global.nc.f32 	%f54, [%rd8+104];
	add.f32 	%f55, %f53, %f54;
	st.global.f32 	[%rd1], %f55;
	ld.global.nc.f32 	%f56, [%rd8+108];
	add.f32 	%f57, %f55, %f56;
	ld.global.nc.f32 	%f58, [%rd8+112];
	add.f32 	%f59, %f57, %f58;
	ld.global.nc.f32 	%f60, [%rd8+116];
	add.f32 	%f61, %f59, %f60;
	st.global.f32 	[%rd1], %f61;
	ld.global.nc.f32 	%f62, [%rd8+120];
	add.f32 	%f63, %f61, %f62;
	ld.global.nc.f32 	%f64, [%rd8+124];
	add.f32 	%f65, %f63, %f64;
	ld.global.nc.f32 	%f66, [%rd8+128];
	add.f32 	%f67, %f65, %f66;
	st.global.f32 	[%rd1], %f67;
	ld.global.nc.f32 	%f68, [%rd8+132];
	add.f32 	%f69, %f67, %f68;
	ld.global.nc.f32 	%f70, [%rd8+136];
	add.f32 	%f71, %f69, %f70;
	ld.global.nc.f32 	%f72, [%rd8+140];
	add.f32 	%f73, %f71, %f72;
	st.global.f32 	[%rd1], %f73;
	ld.global.nc.f32 	%f74, [%rd8+144];
	add.f32 	%f75, %f73, %f74;
	ld.global.nc.f32 	%f76, [%rd8+148];
	add.f32 	%f77, %f75, %f76;
	ld.global.nc.f32 	%f78, [%rd8+152];
	add.f32 	%f79, %f77, %f78;
	st.global.f32 	[%rd1], %f79;
	ld.global.nc.f32 	%f80, [%rd8+156];
	add.f32 	%f81, %f79, %f80;
	ld.global.nc.f32 	%f82, [%rd8+160];
	add.f32 	%f83, %f81, %f82;
	ld.global.nc.f32 	%f84, [%rd8+164];
	add.f32 	%f85, %f83, %f84;
	st.global.f32 	[%rd1], %f85;
$L__BB1_4:
	ret;

}


// ===== COMPILED SASS (sm_100) =====

	.target	sm_100

	.elftype	@"ET_EXEC"


//--------------------- .note.nv.tkinfo           --------------------------
	.section	.note.nv.tkinfo,"",@"SHT_NOTE"
	.sectionflags	@"SHF_NOTE_NV_TKINFO"
	.tkinfo
        /*0018*/ 	.word	0x00000002
        /*0030*/ 	.string	""
        /*0030*/ 	.string	"ptxas"
        /*0030*/ 	.string	"Cuda compilation tools, release 13.0, V13.0.88"
        /*0030*/ 	.string	"Build cuda_13.0.r13.0/compiler.36424714_0"
        /*0030*/ 	.string	"-arch sm_100 -m 64 "



//--------------------- .note.nv.cuinfo           --------------------------
	.section	.note.nv.cuinfo,"",@"SHT_NOTE"
	.sectionflags	@"SHF_NOTE_NV_CUINFO"
        /*0018*/ 	.short	0x0002
        /*001a*/ 	.short	0x0064
        /*001c*/ 	.short	0x0082
	.zero		2


//--------------------- .nv.info                  --------------------------
	.section	.nv.info,"",@"SHT_CUDA_INFO"
	.align	4


	//----- nvinfo : EIATTR_REGCOUNT
	.align		4
        /*0000*/ 	.byte	0x04, 0x2f
        /*0002*/ 	.short	(.L_1 - .L_0)
	.align		4
.L_0:
        /*0004*/ 	.word	index@(default_function_kernel_1)
        /*0008*/ 	.word	0x0000000a


	//----- nvinfo : EIATTR_FRAME_SIZE
	.align		4
.L_1:
        /*000c*/ 	.byte	0x04, 0x11
        /*000e*/ 	.short	(.L_3 - .L_2)
	.align		4
.L_2:
        /*0010*/ 	.word	index@(default_function_kernel_1)
        /*0014*/ 	.word	0x00000000


	//----- nvinfo : EIATTR_REGCOUNT
	.align		4
.L_3:
        /*0018*/ 	.byte	0x04, 0x2f
        /*001a*/ 	.short	(.L_5 - .L_4)
	.align		4
.L_4:
        /*001c*/ 	.word	index@(default_function_kernel)
        /*0020*/ 	.word	0x00000040


	//----- nvinfo : EIATTR_FRAME_SIZE
	.align		4
.L_5:
        /*0024*/ 	.byte	0x04, 0x11
        /*0026*/ 	.short	(.L_7 - .L_6)
	.align		4
.L_6:
        /*0028*/ 	.word	index@(default_function_kernel)
        /*002c*/ 	.word	0x00000000


	//----- nvinfo : EIATTR_MIN_STACK_SIZE
	.align		4
.L_7:
        /*0030*/ 	.byte	0x04, 0x12
        /*0032*/ 	.short	(.L_9 - .L_8)
	.align		4
.L_8:
        /*0034*/ 	.word	index@(default_function_kernel)
        /*0038*/ 	.word	0x00000000


	//----- nvinfo : EIATTR_MIN_STACK_SIZE
	.align		4
.L_9:
        /*003c*/ 	.byte	0x04, 0x12
        /*003e*/ 	.short	(.L_11 - .L_10)
	.align		4
.L_10:
        /*0040*/ 	.word	index@(default_function_kernel_1)
        /*0044*/ 	.word	0x00000000
.L_11:


//--------------------- .nv.compat                --------------------------
	.section	.nv.compat,"",@"SHT_CUDA_COMPAT_INFO"
	.align	4
        /*0000*/ 	.byte	0x02, 0x09, 0x00, 0x00, 0x02, 0x02, 0x01, 0x00, 0x02, 0x05, 0x05, 0x00, 0x03, 0x07, 0x01, 0x01
        /*0010*/ 	.byte	0x02, 0x03, 0x00, 0x00, 0x02, 0x06, 0x01, 0x00, 0x04, 0x0b, 0x08, 0x00, 0x09, 0x00, 0x00, 0x00
        /*0020*/ 	.byte	0x00, 0x00, 0x00, 0x00


//--------------------- .nv.info.default_function_kernel --------------------------
	.section	.nv.info.default_function_kernel,"",@"SHT_CUDA_INFO"
	.sectionflags	@""
	.align	4


	//----- nvinfo : EIATTR_CUDA_API_VERSION
	.align		4
        /*0000*/ 	.byte	0x04, 0x37
        /*0002*/ 	.short	(.L_13 - .L_12)
.L_12:
        /*0004*/ 	.word	0x00000082


	//----- nvinfo : EIATTR_KPARAM_INFO
	.align		4
.L_13:
        /*0008*/ 	.byte	0x04, 0x17
        /*000a*/ 	.short	(.L_15 - .L_14)
.L_14:
        /*000c*/ 	.word	0x00000000
        /*0010*/ 	.short	0x0001
        /*0012*/ 	.short	0x0008
        /*0014*/ 	.byte	0x00, 0xf5, 0x21, 0x00


	//----- nvinfo : EIATTR_KPARAM_INFO
	.align		4
.L_15:
        /*0018*/ 	.byte	0x04, 0x17
        /*001a*/ 	.short	(.L_17 - .L_16)
.L_16:
        /*001c*/ 	.word	0x00000000
        /*0020*/ 	.short	0x0000
        /*0022*/ 	.short	0x0000
        /*0024*/ 	.byte	0x00, 0xf5, 0x21, 0x00


	//----- nvinfo : EIATTR_SPARSE_MMA_MASK
	.align		4
.L_17:
        /*0028*/ 	.byte	0x03, 0x50
        /*002a*/ 	.short	0x0000


	//----- nvinfo : EIATTR_MAXREG_COUNT
	.align		4
        /*002c*/ 	.byte	0x03, 0x1b
        /*002e*/ 	.short	0x00ff


	//----- nvinfo : EIATTR_MERCURY_ISA_VERSION
	.align		4
        /*0030*/ 	.byte	0x03, 0x5f
        /*0032*/ 	.short	0x0101


	//----- nvinfo : EIATTR_VRC_CTA_INIT_COUNT
	.align		4
        /*0034*/ 	.byte	0x02, 0x4a
	.zero		1
	.zero		1


	//----- nvinfo : EIATTR_EXIT_INSTR_OFFSETS
	.align		4
        /*0038*/ 	.byte	0x04, 0x1c
        /*003a*/ 	.short	(.L_19 - .L_18)


	//   ....[0]....
.L_18:
        /*003c*/ 	.word	0x000000d0


	//   ....[1]....
        /*0040*/ 	.word	0x00000680


	//----- nvinfo : EIATTR_MAX_THREADS
	.align		4
.L_19:
        /*0044*/ 	.byte	0x04, 0x05
        /*0046*/ 	.short	(.L_21 - .L_20)
.L_20:
        /*0048*/ 	.word	0x00000010
        /*004c*/ 	.word	0x00000001
        /*0050*/ 	.word	0x00000001


	//----- nvinfo : EIATTR_CBANK_PARAM_SIZE
	.align		4
.L_21:
        /*0054*/ 	.byte	0x03, 0x19
        /*0056*/ 	.short	0x0010


	//----- nvinfo : EIATTR_PARAM_CBANK
	.align		4
        /*0058*/ 	.byte	0x04, 0x0a
        /*005a*/ 	.short	(.L_23 - .L_22)
	.align		4
.L_22:
        /*005c*/ 	.word	index@(.nv.constant0.default_function_kernel)
        /*0060*/ 	.short	0x0380
        /*0062*/ 	.short	0x0010


	//----- nvinfo : EIATTR_SW_WAR
	.align		4
.L_23:
        /*0064*/ 	.byte	0x04, 0x36
        /*0066*/ 	.short	(.L_25 - .L_24)
.L_24:
        /*0068*/ 	.word	0x00000008
.L_25:


//--------------------- .nv.info.default_function_kernel_1 --------------------------
	.section	.nv.info.default_function_kernel_1,"",@"SHT_CUDA_INFO"
	.sectionflags	@""
	.align	4


	//----- nvinfo : EIATTR_CUDA_API_VERSION
	.align		4
        /*0000*/ 	.byte	0x04, 0x37
        /*0002*/ 	.short	(.L_27 - .L_26)
.L_26:
        /*0004*/ 	.word	0x00000082


	//----- nvinfo : EIATTR_KPARAM_INFO
	.align		4
.L_27:
        /*0008*/ 	.byte	0x04, 0x17
        /*000a*/ 	.short	(.L_29 - .L_28)
.L_28:
        /*000c*/ 	.word	0x00000000
        /*0010*/ 	.short	0x0001
        /*0012*/ 	.short	0x0008
        /*0014*/ 	.byte	0x00, 0xf5, 0x21, 0x00


	//----- nvinfo : EIATTR_KPARAM_INFO
	.align		4
.L_29:
        /*0018*/ 	.byte	0x04, 0x17
        /*001a*/ 	.short	(.L_31 - .L_30)
.L_30:
        /*001c*/ 	.word	0x00000000
        /*0020*/ 	.short	0x0000
        /*0022*/ 	.short	0x0000
        /*0024*/ 	.byte	0x00, 0xf5, 0x21, 0x00


	//----- nvinfo : EIATTR_SPARSE_MMA_MASK
	.align		4
.L_31:
        /*0028*/ 	.byte	0x03, 0x50
        /*002a*/ 	.short	0x0000


	//----- nvinfo : EIATTR_MAXREG_COUNT
	.align		4
        /*002c*/ 	.byte	0x03, 0x1b
        /*002e*/ 	.short	0x00ff


	//----- nvinfo : EIATTR_MERCURY_ISA_VERSION
	.align		4
        /*0030*/ 	.byte	0x03, 0x5f
        /*0032*/ 	.short	0x0101


	//----- nvinfo : EIATTR_VRC_CTA_INIT_COUNT
	.align		4
        /*0034*/ 	.byte	0x02, 0x4a
	.zero		1
	.zero		1


	//----- nvinfo : EIATTR_EXIT_INSTR_OFFSETS
	.align		4
        /*0038*/ 	.byte	0x04, 0x1c
        /*003a*/ 	.short	(.L_33 - .L_32)


	//   ....[0]....
.L_32:
        /*003c*/ 	.word	0x000000c0


	//----- nvinfo : EIATTR_MAX_THREADS
	.align		4
.L_33:
        /*0040*/ 	.byte	0x04, 0x05
        /*0042*/ 	.short	(.L_35 - .L_34)
.L_34:
        /*0044*/ 	.word	0x0000001c
        /*0048*/ 	.word	0x00000001
        /*004c*/ 	.word	0x00000001


	//----- nvinfo : EIATTR_CBANK_PARAM_SIZE
	.align		4
.L_35:
        /*0050*/ 	.byte	0x03, 0x19
        /*0052*/ 	.short	0x0010


	//----- nvinfo : EIATTR_PARAM_CBANK
	.align		4
        /*0054*/ 	.byte	0x04, 0x0a
        /*0056*/ 	.short	(.L_37 - .L_36)
	.align		4
.L_36:
        /*0058*/ 	.word	index@(.nv.constant0.default_function_kernel_1)
        /*005c*/ 	.short	0x0380
        /*005e*/ 	.short	0x0010


	//----- nvinfo : EIATTR_SW_WAR
	.align		4
.L_37:
        /*0060*/ 	.byte	0x04, 0x36
        /*0062*/ 	.short	(.L_39 - .L_38)
.L_38:
        /*0064*/ 	.word	0x00000008
.L_39:


//--------------------- .nv.callgraph             --------------------------
	.section	.nv.callgraph,"",@"SHT_CUDA_CALLGRAPH"
	.align	4
	.sectionentsize	8
	.align		4
        /*0000*/ 	.word	0x00000000
	.align		4
        /*0004*/ 	.word	0xffffffff
	.align		4
        /*0008*/ 	.word	0x00000000
	.align		4
        /*000c*/ 	.word	0xfffffffe
	.align		4
        /*0010*/ 	.word	0x00000000
	.align		4
        /*0014*/ 	.word	0xfffffffd
	.align		4
        /*0018*/ 	.word	0x00000000
	.align		4
        /*001c*/ 	.word	0xfffffffc


//--------------------- .text.default_function_kernel --------------------------
	.section	.text.default_function_kernel,"ax",@progbits
	.align	128
        .global         default_function_kernel
        .type           default_function_kernel,@function
        .size           default_function_kernel,(.L_x_2 - default_function_kernel)
        .other          default_function_kernel,@"STO_CUDA_ENTRY STV_DEFAULT"
default_function_kernel:
.text.default_function_kernel:
[----:B------:R-:W-:Y:S01]  /*0000*/  LDC R1, c[0x0][0x37c] ;  /* 0x0000df00ff017b82 */ /* 0x000fe20000000800 */
[----:B------:R-:W0:Y:S07]  /*0010*/  S2R R6, SR_CTAID.X ;  /* 0x0000000000067919 */ /* 0x000e2e0000002500 */
[----:B------:R-:W1:Y:S01]  /*0020*/  LDC.64 R2, c[0x0][0x380] ;  /* 0x0000e000ff027b82 */ /* 0x000e620000000a00 */
[----:B------:R-:W2:Y:S01]  /*0030*/  LDCU.64 UR4, c[0x0][0x358] ;  /* 0x00006b00ff0477ac */ /* 0x000ea20008000a00 */
[----:B------:R-:W3:Y:S01]  /*0040*/  S2R R7, SR_TID.X ;  /* 0x0000000000077919 */ /* 0x000ee20000002100 */
[----:B0-----:R-:W-:-:S02]  /*0050*/  SHF.L.U32 R0, R6, 0x2, RZ ;  /* 0x0000000206007819 */ /* 0x001fc400000006ff */
[----:B------:R-:W-:Y:S02]  /*0060*/  SHF.L.U32 R4, R6, 0x4, RZ ;  /* 0x0000000406047819 */ /* 0x000fe400000006ff */
[----:B---3--:R-:W-:-:S04]  /*0070*/  SHF.R.U32.HI R5, RZ, 0x2, R7 ;  /* 0x00000002ff057819 */ /* 0x008fc80000011607 */
[----:B------:R-:W-:Y:S02]  /*0080*/  LOP3.LUT R0, R0, R5, RZ, 0xfc, !PT ;  /* 0x0000000500007212 */ /* 0x000fe400078efcff */
[----:B------:R-:W-:Y:S02]  /*0090*/  LOP3.LUT R5, R4, R7, RZ, 0xfc, !PT ;  /* 0x0000000704057212 */ /* 0x000fe400078efcff */
[----:B------:R-:W-:-:S03]  /*00a0*/  ISETP.GT.U32.AND P0, PT, R0, 0x3e, PT ;  /* 0x0000003e0000780c */ /* 0x000fc60003f04070 */
[----:B-1----:R-:W-:-:S10]  /*00b0*/  IMAD.WIDE.U32 R2, R5, 0x4, R2 ;  /* 0x0000000405027825 */ /* 0x002fd400078e0002 */
[----:B--2---:R0:W-:Y:S01]  /*00c0*/  @!P0 STG.E desc[UR4][R2.64], RZ ;  /* 0x000000ff02008986 */ /* 0x0041e2000c101904 */
[----:B------:R-:W-:Y:S05]  /*00d0*/  @P0 EXIT ;  /* 0x000000000000094d */ /* 0x000fea0003800000 */
[----:B------:R-:W1:Y:S01]  /*00e0*/  LDC.64 R4, c[0x0][0x388] ;  /* 0x0000e200ff047b82 */ /* 0x000e620000000a00 */
[----:B------:R-:W-:Y:S01]  /*00f0*/  LEA R7, R6, R7, 0x4 ;  /* 0x0000000706077211 */ /* 0x000fe200078e20ff */
[----:B------:R-:W2:Y:S04]  /*0100*/  LDG.E R61, desc[UR4][R2.64] ;  /* 0x00000004023d7981 */ /* 0x000ea8000c1e1900 */
[----:B------:R-:W-:-:S04]  /*0110*/  IMAD R7, R7, 0x2a, RZ ;  /* 0x0000002a07077824 */ /* 0x000fc800078e02ff */
[----:B-1----:R-:W-:-:S05]  /*0120*/  IMAD.WIDE.U32 R4, R7, 0x4, R4 ;  /* 0x0000000407047825 */ /* 0x002fca00078e0004 */
[----:B------:R-:W2:Y:S04]  /*0130*/  LDG.E.CONSTANT R32, desc[UR4][R4.64] ;  /* 0x0000000404207981 */ /* 0x000ea8000c1e9900 */
[----:B------:R-:W3:Y:S04]  /*0140*/  LDG.E.CONSTANT R33, desc[UR4][R4.64+0x4] ;  /* 0x0000040404217981 */ /* 0x000ee8000c1e9900 */
[----:B------:R-:W4:Y:S04]  /*0150*/  LDG.E.CONSTANT R35, desc[UR4][R4.64+0x8] ;  /* 0x0000080404237981 */ /* 0x000f28000c1e9900 */
[----:B------:R-:W5:Y:S04]  /*0160*/  LDG.E.CONSTANT R37, desc[UR4][R4.64+0xc] ;  /* 0x00000c0404257981 */ /* 0x000f68000c1e9900 */
        /* <DEDUP_REMOVED lines=37> */
[----:B------:R-:W5:Y:S01]  /*03c0*/  LDG.E.CONSTANT R30, desc[UR4][R4.64+0xa4] ;  /* 0x0000a404041e7981 */ /* 0x000f62000c1e9900 */
[----:B--2---:R-:W-:-:S04]  /*03d0*/  FADD R32, R32, R61 ;  /* 0x0000003d20207221 */ /* 0x004fc80000000000 */
[----:B---3--:R-:W-:-:S04]  /*03e0*/  FADD R32, R32, R33 ;  /* 0x0000002120207221 */ /* 0x008fc80000000000 */
[----:B----4-:R-:W-:-:S04]  /*03f0*/  FADD R32, R32, R35 ;  /* 0x0000002320207221 */ /* 0x010fc80000000000 */
[----:B-----5:R-:W-:-:S04]  /*0400*/  FADD R32, R32, R37 ;  /* 0x0000002520207221 */ /* 0x020fc80000000000 */
[----:B------:R-:W-:-:S04]  /*0410*/  FADD R32, R32, R39 ;  /* 0x0000002720207221 */ /* 0x000fc80000000000 */
        /* <DEDUP_REMOVED lines=36> */
[----:B------:R-:W-:-:S05]  /*0660*/  FADD R7, R7, R30 ;  /* 0x0000001e07077221 */ /* 0x000fca0000000000 */
[----:B------:R-:W-:Y:S01]  /*0670*/  STG.E desc[UR4][R2.64], R7 ;  /* 0x0000000702007986 */ /* 0x000fe2000c101904 */
[----:B------:R-:W-:Y:S05]  /*0680*/  EXIT ;  /* 0x000000000000794d */ /* 0x000fea0003800000 */
.L_x_0:
[----:B------:R-:W-:-:S00]  /*0690*/  BRA `(.L_x_0) ;  /* 0xfffffffc00fc7947 */ /* 0x000fc0000383ffff */
[----:B------:R-:W-:-:S00]  /*06a0*/  NOP ;  /* 0x0000000000007918 */ /* 0x000fc00000000000 */
        /* <DEDUP_REMOVED lines=13> */
.L_x_2:


//--------------------- .text.default_function_kernel_1 --------------------------
	.section	.text.default_function_kernel_1,"ax",@progbits
	.align	128
        .global         default_function_kernel_1
        .type           default_function_kernel_1,@function
        .size           default_function_kernel_1,(.L_x_3 - default_function_kernel_1)
        .other          default_function_kernel_1,@"STO_CUDA_ENTRY STV_DEFAULT"
default_function_kernel_1:
.text.default_function_kernel_1:
[----:B------:R-:W-:Y:S01]  /*0000*/  LDC R1, c[0x0][0x37c] ;  /* 0x0000df00ff017b82 */ /* 0x000fe20000000800 */
[----:B------:R-:W0:Y:S07]  /*0010*/  S2R R7, SR_CTAID.X ;  /* 0x0000000000077919 */ /* 0x000e2e0000002500 */
[----:B------:R-:W1:Y:S01]  /*0020*/  LDC.64 R2, c[0x0][0x388] ;  /* 0x0000e200ff027b82 */ /* 0x000e620000000a00 */
[----:B------:R-:W2:Y:S01]  /*0030*/  LDCU.64 UR4, c[0x0][0x358] ;  /* 0x00006b00ff0477ac */ /* 0x000ea20008000a00 */
[----:B------:R-:W0:Y:S06]  /*0040*/  S2R R0, SR_TID.X ;  /* 0x0000000000007919 */ /* 0x000e2c0000002100 */
[----:B------:R-:W3:Y:S01]  /*0050*/  LDC.64 R4, c[0x0][0x380] ;  /* 0x0000e000ff047b82 */ /* 0x000ee20000000a00 */
[----:B0-----:R-:W-:-:S04]  /*0060*/  IMAD R7, R7, 0x1c, R0 ;  /* 0x0000001c07077824 */ /* 0x001fc800078e0200 */
[----:B-1----:R-:W-:-:S06]  /*0070*/  IMAD.WIDE.U32 R2, R7, 0x4, R2 ;  /* 0x0000000407027825 */ /* 0x002fcc00078e0002 */
[----:B--2---:R-:W2:Y:S01]  /*0080*/  LDG.E.CONSTANT R2, desc[UR4][R2.64] ;  /* 0x0000000402027981 */ /* 0x004ea2000c1e9900 */
[----:B---3--:R-:W-:-:S04]  /*0090*/  IMAD.WIDE.U32 R4, R7, 0x4, R4 ;  /* 0x0000000407047825 */ /* 0x008fc800078e0004 */
[----:B--2---:R-:W-:-:S05]  /*00a0*/  FMUL R7, R2, 0.023809520527720451355 ;  /* 0x3cc30c2f02077820 */ /* 0x004fca0000400000 */
[----:B------:R-:W-:Y:S01]  /*00b0*/  STG.E desc[UR4][R4.64], R7 ;  /* 0x0000000704007986 */ /* 0x000fe2000c101904 */
[----:B------:R-:W-:Y:S05]  /*00c0*/  EXIT ;  /* 0x000000000000794d */ /* 0x000fea0003800000 */
.L_x_1:
        /* <DEDUP_REMOVED lines=11> */
.L_x_3:


//--------------------- .nv.shared.reserved.0     --------------------------
	.section	.nv.shared.reserved.0,"aw",@nobits
	.weak		__nv_reservedSMEM_offset_0_alias
	.size		__nv_reservedSMEM_offset_0_alias, 0, 64
	.other		__nv_reservedSMEM_offset_0_alias,@"STO_CUDA_RESERVED_SHARED STV_DEFAULT"
__nv_reservedSMEM_offset_0_alias:
	.zero		0
	.zero		64


//--------------------- .nv.constant0.default_function_kernel --------------------------
	.section	.nv.constant0.default_function_kernel,"a",@progbits
	.sectionflags	@""
	.align	4
.nv.constant0.default_function_kernel:
	.zero		912


//--------------------- .nv.constant0.default_function_kernel_1 --------------------------
	.section	.nv.constant0.default_function_kernel_1,"a",@progbits
	.sectionflags	@""
	.align	4
.nv.constant0.default_function_kernel_1:
	.zero		912


//--------------------- SYMBOLS --------------------------

	.type		.nv.reservedSmem.offset0,@object
	.size		.nv.reservedSmem.offset0,0x4
